//
// Generated by NVIDIA NVVM Compiler
//
// Compiler Build ID: CL-36424714
// Cuda compilation tools, release 13.0, V13.0.88
// Based on NVVM 20.0.0
//

.version 9.0
.target sm_100
.address_size 64

	// .globl	_Z9set_valuePi

.visible .entry _Z9set_valuePi(
	.param .u64 .ptr .align 1 _Z9set_valuePi_param_0
)
{
	.reg .b32 	%r<2>;
	.reg .b64 	%rd<3>;

	ld.param.u64 	%rd1, [_Z9set_valuePi_param_0];
	cvta.to.global.u64 	%rd2, %rd1;
	mov.b32 	%r1, 2;
	st.global.u32 	[%rd2], %r1;
	ret;

}


// ===== COMPILED SASS (sm_100) =====

	.target	sm_100

	.elftype	@"ET_EXEC"


//--------------------- .note.nv.tkinfo           --------------------------
	.section	.note.nv.tkinfo,"",@"SHT_NOTE"
	.sectionflags	@"SHF_NOTE_NV_TKINFO"
	.tkinfo
        /*0018*/ 	.word	0x00000002
        /*0030*/ 	.string	""
        /*0030*/ 	.string	"ptxas"
        /*0030*/ 	.string	"Cuda compilation tools, release 13.0, V13.0.88"
        /*0030*/ 	.string	"Build cuda_13.0.r13.0/compiler.36424714_0"
        /*0030*/ 	.string	"-arch sm_100 -m 64 "



//--------------------- .note.nv.cuinfo           --------------------------
	.section	.note.nv.cuinfo,"",@"SHT_NOTE"
	.sectionflags	@"SHF_NOTE_NV_CUINFO"
        /*0018*/ 	.short	0x0002
        /*001a*/ 	.short	0x0064
        /*001c*/ 	.short	0x0082
	.zero		2


//--------------------- .nv.info                  --------------------------
	.section	.nv.info,"",@"SHT_CUDA_INFO"
	.align	4


	//----- nvinfo : EIATTR_REGCOUNT
	.align		4
        /*0000*/ 	.byte	0x04, 0x2f
        /*0002*/ 	.short	(.L_1 - .L_0)
	.align		4
.L_0:
        /*0004*/ 	.word	index@(_Z9set_valuePi)
        /*0008*/ 	.word	0x00000008


	//----- nvinfo : EIATTR_FRAME_SIZE
	.align		4
.L_1:
        /*000c*/ 	.byte	0x04, 0x11
        /*000e*/ 	.short	(.L_3 - .L_2)
	.align		4
.L_2:
        /*0010*/ 	.word	index@(_Z9set_valuePi)
        /*0014*/ 	.word	0x00000000


	//----- nvinfo : EIATTR_MIN_STACK_SIZE
	.align		4
.L_3:
        /*0018*/ 	.byte	0x04, 0x12
        /*001a*/ 	.short	(.L_5 - .L_4)
	.align		4
.L_4:
        /*001c*/ 	.word	index@(_Z9set_valuePi)
        /*0020*/ 	.word	0x00000000
.L_5:


//--------------------- .nv.compat                --------------------------
	.section	.nv.compat,"",@"SHT_CUDA_COMPAT_INFO"
	.align	4
        /*0000*/ 	.byte	0x02, 0x09, 0x00, 0x00, 0x02, 0x02, 0x01, 0x00, 0x02, 0x05, 0x05, 0x00, 0x03, 0x07, 0x01, 0x01
        /*0010*/ 	.byte	0x02, 0x03, 0x00, 0x00, 0x02, 0x06, 0x01, 0x00, 0x04, 0x0b, 0x08, 0x00, 0x09, 0x00, 0x00, 0x00
        /*0020*/ 	.byte	0x00, 0x00, 0x00, 0x00


//--------------------- .nv.info._Z9set_valuePi   --------------------------
	.section	.nv.info._Z9set_valuePi,"",@"SHT_CUDA_INFO"
	.sectionflags	@""
	.align	4


	//----- nvinfo : EIATTR_CUDA_API_VERSION
	.align		4
        /*0000*/ 	.byte	0x04, 0x37
        /*0002*/ 	.short	(.L_7 - .L_6)
.L_6:
        /*0004*/ 	.word	0x00000082


	//----- nvinfo : EIATTR_KPARAM_INFO
	.align		4
.L_7:
        /*0008*/ 	.byte	0x04, 0x17
        /*000a*/ 	.short	(.L_9 - .L_8)
.L_8:
        /*000c*/ 	.word	0x00000000
        /*0010*/ 	.short	0x0000
        /*0012*/ 	.short	0x0000
        /*0014*/ 	.byte	0x00, 0xf5, 0x21, 0x00


	//----- nvinfo : EIATTR_SPARSE_MMA_MASK
	.align		4
.L_9:
        /*0018*/ 	.byte	0x03, 0x50
        /*001a*/ 	.short	0x0000


	//----- nvinfo : EIATTR_MAXREG_COUNT
	.align		4
        /*001c*/ 	.byte	0x03, 0x1b
        /*001e*/ 	.short	0x00ff


	//----- nvinfo : EIATTR_MERCURY_ISA_VERSION
	.align		4
        /*0020*/ 	.byte	0x03, 0x5f
        /*0022*/ 	.short	0x0101


	//----- nvinfo : EIATTR_VRC_CTA_INIT_COUNT
	.align		4
        /*0024*/ 	.byte	0x02, 0x4a
	.zero		1
	.zero		1


	//----- nvinfo : EIATTR_EXIT_INSTR_OFFSETS
	.align		4
        /*0028*/ 	.byte	0x04, 0x1c
        /*002a*/ 	.short	(.L_11 - .L_10)


	//   ....[0]....
.L_10:
        /*002c*/ 	.word	0x00000050


	//----- nvinfo : EIATTR_CBANK_PARAM_SIZE
	.align		4
.L_11:
        /*0030*/ 	.byte	0x03, 0x19
        /*0032*/ 	.short	0x0008


	//----- nvinfo : EIATTR_PARAM_CBANK
	.align		4
        /*0034*/ 	.byte	0x04, 0x0a
        /*0036*/ 	.short	(.L_13 - .L_12)
	.align		4
.L_12:
        /*0038*/ 	.word	index@(.nv.constant0._Z9set_valuePi)
        /*003c*/ 	.short	0x0380
        /*003e*/ 	.short	0x0008


	//----- nvinfo : EIATTR_SW_WAR
	.align		4
.L_13:
        /*0040*/ 	.byte	0x04, 0x36
        /*0042*/ 	.short	(.L_15 - .L_14)
.L_14:
        /*0044*/ 	.word	0x00000008
.L_15:


//--------------------- .nv.callgraph             --------------------------
	.section	.nv.callgraph,"",@"SHT_CUDA_CALLGRAPH"
	.align	4
	.sectionentsize	8
	.align		4
        /*0000*/ 	.word	0x00000000
	.align		4
        /*0004*/ 	.word	0xffffffff
	.align		4
        /*0008*/ 	.word	0x00000000
	.align		4
        /*000c*/ 	.word	0xfffffffe
	.align		4
        /*0010*/ 	.word	0x00000000
	.align		4
        /*0014*/ 	.word	0xfffffffd
	.align		4
        /*0018*/ 	.word	0x00000000
	.align		4
        /*001c*/ 	.word	0xfffffffc


//--------------------- .text._Z9set_valuePi      --------------------------
	.section	.text._Z9set_valuePi,"ax",@progbits
	.align	128
        .global         _Z9set_valuePi
        .type           _Z9set_valuePi,@function
        .size           _Z9set_valuePi,(.L_x_1 - _Z9set_valuePi)
        .other          _Z9set_valuePi,@"STO_CUDA_ENTRY STV_DEFAULT"
_Z9set_valuePi:
.text._Z9set_valuePi:
[----:B------:R-:W-:Y:S08]  /*0000*/  LDC R1, c[0x0][0x37c] ;  /* 0x0000df00ff017b82 */ /* 0x000ff00000000800 */
[----:B------:R-:W0:Y:S01]  /*0010*/  LDC.64 R2, c[0x0][0x380] ;  /* 0x0000e000ff027b82 */ /* 0x000e220000000a00 */
[----:B------:R-:W0:Y:S01]  /*0020*/  LDCU.64 UR4, c[0x0][0x358] ;  /* 0x00006b00ff0477ac */ /* 0x000e220008000a00 */
[----:B------:R-:W-:-:S05]  /*0030*/  HFMA2 R5, -RZ, RZ, 0, 1.1920928955078125e-07 ;  /* 0x00000002ff057431 */ /* 0x000fca00000001ff */
[----:B0-----:R-:W-:Y:S01]  /*0040*/  STG.E desc[UR4][R2.64], R5 ;  /* 0x0000000502007986 */ /* 0x001fe2000c101904 */
[----:B------:R-:W-:Y:S05]  /*0050*/  EXIT ;  /* 0x000000000000794d */ /* 0x000fea0003800000 */
.L_x_0:
[----:B------:R-:W-:-:S00]  /*0060*/  BRA `(.L_x_0) ;  /* 0xfffffffc00fc7947 */ /* 0x000fc0000383ffff */
[----:B------:R-:W-:-:S00]  /*0070*/  NOP ;  /* 0x0000000000007918 */ /* 0x000fc00000000000 */
        /* <DEDUP_REMOVED lines=8> */
.L_x_1:


//--------------------- .nv.shared.reserved.0     --------------------------
	.section	.nv.shared.reserved.0,"aw",@nobits
	.weak		__nv_reservedSMEM_offset_0_alias
	.size		__nv_reservedSMEM_offset_0_alias, 0, 64
	.other		__nv_reservedSMEM_offset_0_alias,@"STO_CUDA_RESERVED_SHARED STV_DEFAULT"
__nv_reservedSMEM_offset_0_alias:
	.zero		0
	.zero		64


//--------------------- .nv.constant0._Z9set_valuePi --------------------------
	.section	.nv.constant0._Z9set_valuePi,"a",@progbits
	.sectionflags	@""
	.align	4
.nv.constant0._Z9set_valuePi:
	.zero		904


//--------------------- SYMBOLS --------------------------

	.type		.nv.reservedSmem.offset0,@object
	.size		.nv.reservedSmem.offset0,0x4
